	.headerflags	@"EF_CUDA_TEXMODE_UNIFIED EF_CUDA_64BIT_ADDRESS EF_CUDA_ACCELERATORS EF_CUDA_SM90 EF_CUDA_VIRTUAL_SM(EF_CUDA_SM90)"
	.elftype	@"ET_EXEC"


//--------------------- .nv.info                  --------------------------
	.section	.nv.info,"",@"SHT_CUDA_INFO"
	.align	4


	//----- nvinfo : EIATTR_REGCOUNT
	.align		4
        /*0000*/ 	.byte	0x04, 0x2f
        /*0002*/ 	.short	(.L_3 - .L_2)
	.align		4
.L_2:
        /*0004*/ 	.word	index@(triton_poi_fused__native_batch_norm_legit_no_training_add_relu_15)
        /*0008*/ 	.word	0x00000020


	//----- nvinfo : EIATTR_MIN_STACK_SIZE
	.align		4
.L_3:
        /*000c*/ 	.byte	0x04, 0x12
        /*000e*/ 	.short	(.L_5 - .L_4)
	.align		4
.L_4:
        /*0010*/ 	.word	index@(triton_poi_fused__native_batch_norm_legit_no_training_add_relu_15)
        /*0014*/ 	.word	0x00000000


	//----- nvinfo : EIATTR_FRAME_SIZE
	.align		4
.L_5:
        /*0018*/ 	.byte	0x04, 0x11
        /*001a*/ 	.short	(.L_7 - .L_6)
	.align		4
.L_6:
        /*001c*/ 	.word	index@(triton_poi_fused__native_batch_norm_legit_no_training_add_relu_15)
        /*0020*/ 	.word	0x00000000


	//----- nvinfo : EIATTR_MIN_STACK_SIZE
	.align		4
.L_7:
        /*0024*/ 	.byte	0x04, 0x12
        /*0026*/ 	.short	(.L_9 - .L_8)
	.align		4
.L_8:
        /*0028*/ 	.word	index@(triton_poi_fused__native_batch_norm_legit_no_training_add_relu_15)
        /*002c*/ 	.word	0x00000000
.L_9:


//--------------------- .nv.info.triton_poi_fused__native_batch_norm_legit_no_training_add_relu_15 --------------------------
	.section	.nv.info.triton_poi_fused__native_batch_norm_legit_no_training_add_relu_15,"",@"SHT_CUDA_INFO"
	.sectionflags	@""
	.align	4


	//----- nvinfo : EIATTR_CUDA_API_VERSION
	.align		4
        /*0000*/ 	.byte	0x04, 0x37
        /*0002*/ 	.short	(.L_11 - .L_10)
.L_10:
        /*0004*/ 	.word	0x0000007c


	//----- nvinfo : EIATTR_KPARAM_INFO
	.align		4
.L_11:
        /*0008*/ 	.byte	0x04, 0x17
        /*000a*/ 	.short	(.L_13 - .L_12)
.L_12:
        /*000c*/ 	.word	0x00000000
        /*0010*/ 	.short	0x000b
        /*0012*/ 	.short	0x0058
        /*0014*/ 	.byte	0x00, 0xf0, 0x11, 0x00


	//----- nvinfo : EIATTR_KPARAM_INFO
	.align		4
.L_13:
        /*0018*/ 	.byte	0x04, 0x17
        /*001a*/ 	.short	(.L_15 - .L_14)
.L_14:
        /*001c*/ 	.word	0x00000000
        /*0020*/ 	.short	0x000a
        /*0022*/ 	.short	0x0050
        /*0024*/ 	.byte	0x00, 0xf4, 0x21, 0x00


	//----- nvinfo : EIATTR_KPARAM_INFO
	.align		4
.L_15:
        /*0028*/ 	.byte	0x04, 0x17
        /*002a*/ 	.short	(.L_17 - .L_16)
.L_16:
        /*002c*/ 	.word	0x00000000
        /*0030*/ 	.short	0x0009
        /*0032*/ 	.short	0x0048
        /*0034*/ 	.byte	0x00, 0xf4, 0x21, 0x00


	//----- nvinfo : EIATTR_KPARAM_INFO
	.align		4
.L_17:
        /*0038*/ 	.byte	0x04, 0x17
        /*003a*/ 	.short	(.L_19 - .L_18)
.L_18:
        /*003c*/ 	.word	0x00000000
        /*0040*/ 	.short	0x0008
        /*0042*/ 	.short	0x0040
        /*0044*/ 	.byte	0x00, 0xf4, 0x21, 0x00


	//----- nvinfo : EIATTR_KPARAM_INFO
	.align		4
.L_19:
        /*0048*/ 	.byte	0x04, 0x17
        /*004a*/ 	.short	(.L_21 - .L_20)
.L_20:
        /*004c*/ 	.word	0x00000000
        /*0050*/ 	.short	0x0007
        /*0052*/ 	.short	0x0038
        /*0054*/ 	.byte	0x00, 0xf4, 0x21, 0x00


	//----- nvinfo : EIATTR_KPARAM_INFO
	.align		4
.L_21:
        /*0058*/ 	.byte	0x04, 0x17
        /*005a*/ 	.short	(.L_23 - .L_22)
.L_22:
        /*005c*/ 	.word	0x00000000
        /*0060*/ 	.short	0x0006
        /*0062*/ 	.short	0x0030
        /*0064*/ 	.byte	0x00, 0xf4, 0x21, 0x00


	//----- nvinfo : EIATTR_KPARAM_INFO
	.align		4
.L_23:
        /*0068*/ 	.byte	0x04, 0x17
        /*006a*/ 	.short	(.L_25 - .L_24)
.L_24:
        /*006c*/ 	.word	0x00000000
        /*0070*/ 	.short	0x0005
        /*0072*/ 	.short	0x0028
        /*0074*/ 	.byte	0x00, 0xf4, 0x21, 0x00


	//----- nvinfo : EIATTR_KPARAM_INFO
	.align		4
.L_25:
        /*0078*/ 	.byte	0x04, 0x17
        /*007a*/ 	.short	(.L_27 - .L_26)
.L_26:
        /*007c*/ 	.word	0x00000000
        /*0080*/ 	.short	0x0004
        /*0082*/ 	.short	0x0020
        /*0084*/ 	.byte	0x00, 0xf4, 0x21, 0x00


	//----- nvinfo : EIATTR_KPARAM_INFO
	.align		4
.L_27:
        /*0088*/ 	.byte	0x04, 0x17
        /*008a*/ 	.short	(.L_29 - .L_28)
.L_28:
        /*008c*/ 	.word	0x00000000
        /*0090*/ 	.short	0x0003
        /*0092*/ 	.short	0x0018
        /*0094*/ 	.byte	0x00, 0xf4, 0x21, 0x00


	//----- nvinfo : EIATTR_KPARAM_INFO
	.align		4
.L_29:
        /*0098*/ 	.byte	0x04, 0x17
        /*009a*/ 	.short	(.L_31 - .L_30)
.L_30:
        /*009c*/ 	.word	0x00000000
        /*00a0*/ 	.short	0x0002
        /*00a2*/ 	.short	0x0010
        /*00a4*/ 	.byte	0x00, 0xf4, 0x21, 0x00


	//----- nvinfo : EIATTR_KPARAM_INFO
	.align		4
.L_31:
        /*00a8*/ 	.byte	0x04, 0x17
        /*00aa*/ 	.short	(.L_33 - .L_32)
.L_32:
        /*00ac*/ 	.word	0x00000000
        /*00b0*/ 	.short	0x0001
        /*00b2*/ 	.short	0x0008
        /*00b4*/ 	.byte	0x00, 0xf4, 0x21, 0x00


	//----- nvinfo : EIATTR_KPARAM_INFO
	.align		4
.L_33:
        /*00b8*/ 	.byte	0x04, 0x17
        /*00ba*/ 	.short	(.L_35 - .L_34)
.L_34:
        /*00bc*/ 	.word	0x00000000
        /*00c0*/ 	.short	0x0000
        /*00c2*/ 	.short	0x0000
        /*00c4*/ 	.byte	0x00, 0xf4, 0x21, 0x00


	//----- nvinfo : EIATTR_SPARSE_MMA_MASK
	.align		4
.L_35:
        /*00c8*/ 	.byte	0x03, 0x50
        /*00ca*/ 	.short	0x0000


	//----- nvinfo : EIATTR_MAXREG_COUNT
	.align		4
        /*00cc*/ 	.byte	0x03, 0x1b
        /*00ce*/ 	.short	0x00ff


	//----- nvinfo : EIATTR_EXIT_INSTR_OFFSETS
	.align		4
        /*00d0*/ 	.byte	0x04, 0x1c
        /*00d2*/ 	.short	(.L_37 - .L_36)


	//   ....[0]....
.L_36:
        /*00d4*/ 	.word	0x00000680


	//----- nvinfo : EIATTR_REQNTID
	.align		4
.L_37:
        /*00d8*/ 	.byte	0x04, 0x10
        /*00da*/ 	.short	(.L_39 - .L_38)
.L_38:
        /*00dc*/ 	.word	0x00000080
        /*00e0*/ 	.word	0x00000001
        /*00e4*/ 	.word	0x00000001


	//----- nvinfo : EIATTR_CBANK_PARAM_SIZE
	.align		4
.L_39:
        /*00e8*/ 	.byte	0x03, 0x19
        /*00ea*/ 	.short	0x005c


	//----- nvinfo : EIATTR_PARAM_CBANK
	.align		4
        /*00ec*/ 	.byte	0x04, 0x0a
        /*00ee*/ 	.short	(.L_41 - .L_40)
	.align		4
.L_40:
        /*00f0*/ 	.word	index@(.nv.constant0.triton_poi_fused__native_batch_norm_legit_no_training_add_relu_15)
        /*00f4*/ 	.short	0x0210
        /*00f6*/ 	.short	0x005c


	//----- nvinfo : EIATTR_SW_WAR
	.align		4
.L_41:
        /*00f8*/ 	.byte	0x04, 0x36
        /*00fa*/ 	.short	(.L_43 - .L_42)
.L_42:
        /*00fc*/ 	.word	0x00000008
.L_43:


//--------------------- .nv.callgraph             --------------------------
	.section	.nv.callgraph,"",@"SHT_CUDA_CALLGRAPH"
	.align	4
	.sectionentsize	8
	.align		4
        /*0000*/ 	.word	0x00000000
	.align		4
        /*0004*/ 	.word	0xffffffff
	.align		4
        /*0008*/ 	.word	0x00000000
	.align		4
        /*000c*/ 	.word	0xfffffffe
	.align		4
        /*0010*/ 	.word	0x00000000
	.align		4
        /*0014*/ 	.word	0xfffffffd
	.align		4
        /*0018*/ 	.word	0x00000000
	.align		4
        /*001c*/ 	.word	0xfffffffc


//--------------------- .nv.constant4             --------------------------
	.section	.nv.constant4,"a",@progbits
	.align	8
	.align		8
.nv.constant4:
        /*0000*/ 	.dword	_$_str
	.align		8
        /*0008*/ 	.dword	_$_str_$_2


//--------------------- .text.triton_poi_fused__native_batch_norm_legit_no_training_add_relu_15 --------------------------
	.section	.text.triton_poi_fused__native_batch_norm_legit_no_training_add_relu_15,"ax",@progbits
	.align	128
        .global         triton_poi_fused__native_batch_norm_legit_no_training_add_relu_15
        .type           triton_poi_fused__native_batch_norm_legit_no_training_add_relu_15,@function
        .size           triton_poi_fused__native_batch_norm_legit_no_training_add_relu_15,(.L_x_1 - triton_poi_fused__native_batch_norm_legit_no_training_add_relu_15)
        .other          triton_poi_fused__native_batch_norm_legit_no_training_add_relu_15,@"STO_CUDA_ENTRY STV_DEFAULT"
triton_poi_fused__native_batch_norm_legit_no_training_add_relu_15:
.text.triton_poi_fused__native_batch_norm_legit_no_training_add_relu_15:
[----:B------:R-:W-:Y:S01]  /*0000*/  LDC R1, c[0x0][0x28] ;  /* 0x00000a00ff017b82 */ /* 0x000fe20000000800 */
[----:B------:R-:W1:Y:S07]  /*0010*/  S2R R0, SR_TID.X ;  /* 0x0000000000007919 */ /* 0x000e6e0000002100 */
[----:B------:R-:W2:Y:S01]  /*0020*/  LDC.64 R6, c[0x0][0x228] ;  /* 0x00008a00ff067b82 */ /* 0x000ea20000000a00 */
[----:B------:R-:W-:Y:S01]  /*0030*/  ULDC.64 UR4, c[0x0][0x208] ;  /* 0x0000820000047ab9 */ /* 0x000fe20000000a00 */
[----:B------:R-:W3:Y:S06]  /*0040*/  S2R R5, SR_CTAID.X ;  /* 0x0000000000057919 */ /* 0x000eec0000002500 */
[----:B------:R-:W4:Y:S08]  /*0050*/  LDC.64 R12, c[0x0][0x218] ;  /* 0x00008600ff0c7b82 */ /* 0x000f300000000a00 */
[----:B------:R-:W5:Y:S08]  /*0060*/  LDC.64 R14, c[0x0][0x240] ;  /* 0x00009000ff0e7b82 */ /* 0x000f700000000a00 */
[----:B------:R-:W4:Y:S01]  /*0070*/  LDC.64 R16, c[0x0][0x220] ;  /* 0x00008800ff107b82 */ /* 0x000f220000000a00 */
[----:B-1----:R-:W-:-:S07]  /*0080*/  SHF.L.U32 R0, R0, 0x1, RZ ;  /* 0x0000000100007819 */ /* 0x002fce00000006ff */
[----:B------:R-:W1:Y:S01]  /*0090*/  LDC.64 R18, c[0x0][0x248] ;  /* 0x00009200ff127b82 */ /* 0x000e620000000a00 */
[----:B---3--:R-:W-:Y:S02]  /*00a0*/  SHF.R.S32.HI R3, RZ, 0x17, R5 ;  /* 0x00000017ff037819 */ /* 0x008fe40000011405 */
[----:B------:R-:W-:Y:S02]  /*00b0*/  LOP3.LUT R0, R0, 0xfe, RZ, 0xc0, !PT ;  /* 0x000000fe00007812 */ /* 0x000fe400078ec0ff */
[----:B------:R-:W-:-:S03]  /*00c0*/  SGXT R3, R3, 0x1 ;  /* 0x000000010303781a */ /* 0x000fc60000000200 */
[----:B------:R-:W3:Y:S01]  /*00d0*/  LDC.64 R8, c[0x0][0x238] ;  /* 0x00008e00ff087b82 */ /* 0x000ee20000000a00 */
[----:B------:R-:W-:-:S04]  /*00e0*/  LEA R0, R5, R0, 0x8 ;  /* 0x0000000005007211 */ /* 0x000fc800078e40ff */
[----:B------:R-:W-:-:S03]  /*00f0*/  LEA.HI R4, R3, R0, RZ, 0x8 ;  /* 0x0000000003047211 */ /* 0x000fc600078f40ff */
[----:B------:R-:W1:Y:S01]  /*0100*/  LDC.64 R2, c[0x0][0x250] ;  /* 0x00009400ff027b82 */ /* 0x000e620000000a00 */
[----:B------:R-:W-:-:S04]  /*0110*/  LOP3.LUT R21, R4, 0xffffff00, RZ, 0xc0, !PT ;  /* 0xffffff0004157812 */ /* 0x000fc800078ec0ff */
[----:B------:R-:W-:-:S03]  /*0120*/  IADD3 R21, R0, -R21, RZ ;  /* 0x8000001500157210 */ /* 0x000fc60007ffe0ff */
[----:B------:R-:W3:Y:S02]  /*0130*/  LDC.64 R22, c[0x0][0x230] ;  /* 0x00008c00ff167b82 */ /* 0x000ee40000000a00 */
[----:B--2---:R-:W-:-:S06]  /*0140*/  IMAD.WIDE R6, R21, 0x4, R6 ;  /* 0x0000000415067825 */ /* 0x004fcc00078e0206 */
[----:B------:R-:W2:Y:S01]  /*0150*/  LDG.E.EL.64 R6, desc[UR4][R6.64] ;  /* 0x0000000406067981 */ /* 0x000ea2000c2e1b00 */
[----:B------:R-:W3:Y:S01]  /*0160*/  LDC.64 R10, c[0x0][0x258] ;  /* 0x00009600ff0a7b82 */ /* 0x000ee20000000a00 */
[----:B01----:R-:W-:-:S07]  /*0170*/  IMAD.WIDE R2, R21, 0x4, R2 ;  /* 0x0000000415027825 */ /* 0x003fce00078e0202 */
[----:B------:R-:W0:Y:S01]  /*0180*/  LDC.64 R4, c[0x0][0x260] ;  /* 0x00009800ff047b82 */ /* 0x000e220000000a00 */
[----:B------:R-:W2:Y:S01]  /*0190*/  LDG.E.EL.64 R2, desc[UR4][R2.64] ;  /* 0x0000000402027981 */ /* 0x000ea2000c2e1b00 */
[----:B----4-:R-:W-:-:S04]  /*01a0*/  IMAD.WIDE R12, R0, 0x4, R12 ;  /* 0x00000004000c7825 */ /* 0x010fc800078e020c */
[----:B-----5:R-:W-:Y:S02]  /*01b0*/  IMAD.WIDE R14, R0, 0x4, R14 ;  /* 0x00000004000e7825 */ /* 0x020fe400078e020e */
[----:B------:R-:W4:Y:S02]  /*01c0*/  LDG.E.64 R12, desc[UR4][R12.64] ;  /* 0x000000040c0c7981 */ /* 0x000f24000c1e1b00 */
[C---:B------:R-:W-:Y:S02]  /*01d0*/  IMAD.WIDE R16, R21.reuse, 0x4, R16 ;  /* 0x0000000415107825 */ /* 0x040fe400078e0210 */
[----:B------:R-:W5:Y:S02]  /*01e0*/  LDG.E.64 R14, desc[UR4][R14.64] ;  /* 0x000000040e0e7981 */ /* 0x000f64000c1e1b00 */
[C---:B------:R-:W-:Y:S02]  /*01f0*/  IMAD.WIDE R18, R21.reuse, 0x4, R18 ;  /* 0x0000000415127825 */ /* 0x040fe400078e0212 */
[----:B------:R-:W4:Y:S02]  /*0200*/  LDG.E.EL.64 R16, desc[UR4][R16.64] ;  /* 0x0000000410107981 */ /* 0x000f24000c2e1b00 */
[----:B---3--:R-:W-:-:S02]  /*0210*/  IMAD.WIDE R24, R21, 0x4, R8 ;  /* 0x0000000415187825 */ /* 0x008fc400078e0208 */
[----:B------:R-:W5:Y:S02]  /*0220*/  LDG.E.EL.64 R18, desc[UR4][R18.64] ;  /* 0x0000000412127981 */ /* 0x000f64000c2e1b00 */
[----:B------:R-:W-:-:S04]  /*0230*/  IMAD.WIDE R22, R21, 0x4, R22 ;  /* 0x0000000415167825 */ /* 0x000fc800078e0216 */
[C---:B------:R-:W-:Y:S02]  /*0240*/  IMAD.WIDE R10, R21.reuse, 0x4, R10 ;  /* 0x00000004150a7825 */ /* 0x040fe400078e020a */
[----:B------:R-:W3:Y:S02]  /*0250*/  LDG.E.EL.64 R22, desc[UR4][R22.64] ;  /* 0x0000000416167981 */ /* 0x000ee4000c2e1b00 */
[----:B0-----:R-:W-:Y:S02]  /*0260*/  IMAD.WIDE R8, R21, 0x4, R4 ;  /* 0x0000000415087825 */ /* 0x001fe400078e0204 */
[----:B------:R0:W3:Y:S04]  /*0270*/  LDG.E.EL.64 R4, desc[UR4][R24.64] ;  /* 0x0000000418047981 */ /* 0x0000e8000c2e1b00 */
[----:B------:R-:W3:Y:S04]  /*0280*/  LDG.E.EL.64 R10, desc[UR4][R10.64] ;  /* 0x000000040a0a7981 */ /* 0x000ee8000c2e1b00 */
[----:B------:R-:W3:Y:S01]  /*0290*/  LDG.E.EL.64 R8, desc[UR4][R8.64] ;  /* 0x0000000408087981 */ /* 0x000ee2000c2e1b00 */
[----:B--2---:R-:W-:Y:S01]  /*02a0*/  FADD R6, R6, 9.9999997473787516356e-06 ;  /* 0x3727c5ac06067421 */ /* 0x004fe20000000000 */
[----:B------:R-:W-:-:S05]  /*02b0*/  FADD R7, R7, 9.9999997473787516356e-06 ;  /* 0x3727c5ac07077421 */ /* 0x000fca0000000000 */
[----:B------:R-:W1:Y:S01]  /*02c0*/  MUFU.SQRT R6, R6 ;  /* 0x0000000600067308 */ /* 0x000e620000002000 */
[----:B------:R-:W-:Y:S01]  /*02d0*/  FADD R20, R2, 9.9999997473787516356e-06 ;  /* 0x3727c5ac02147421 */ /* 0x000fe20000000000 */
[----:B------:R-:W-:-:S06]  /*02e0*/  FADD R3, R3, 9.9999997473787516356e-06 ;  /* 0x3727c5ac03037421 */ /* 0x000fcc0000000000 */
[----:B------:R-:W2:Y:S08]  /*02f0*/  MUFU.SQRT R21, R7 ;  /* 0x0000000700157308 */ /* 0x000eb00000002000 */
[----:B------:R-:W4:Y:S01]  /*0300*/  MUFU.SQRT R26, R20 ;  /* 0x00000014001a7308 */ /* 0x000f220000002000 */
[----:B-1----:R-:W-:-:S07]  /*0310*/  FSETP.GT.AND P6, PT, R6, 8.50705917302346158658e+37, PT ;  /* 0x7e8000000600780b */ /* 0x002fce0003fc4000 */
[----:B0-----:R-:W0:Y:S01]  /*0320*/  MUFU.SQRT R25, R3 ;  /* 0x0000000300197308 */ /* 0x001e220000002000 */
[----:B------:R-:W-:Y:S01]  /*0330*/  HFMA2.MMA R2, -RZ, RZ, 1.625, 0 ;  /* 0x3e800000ff027435 */ /* 0x000fe200000001ff */
[----:B------:R-:W-:Y:S02]  /*0340*/  FSETP.GEU.AND P5, PT, R6, 1.175494350822287508e-38, PT ;  /* 0x008000000600780b */ /* 0x000fe40003fae000 */
[C---:B--2---:R-:W-:Y:S02]  /*0350*/  FSETP.GT.AND P4, PT, R21.reuse, 8.50705917302346158658e+37, PT ;  /* 0x7e8000001500780b */ /* 0x044fe40003f84000 */
[C---:B----4-:R-:W-:Y:S02]  /*0360*/  FSETP.GT.AND P3, PT, R26.reuse, 8.50705917302346158658e+37, PT ;  /* 0x7e8000001a00780b */ /* 0x050fe40003f64000 */
[----:B------:R-:W-:Y:S01]  /*0370*/  FSETP.GEU.AND P0, PT, R26, 1.175494350822287508e-38, PT ;  /* 0x008000001a00780b */ /* 0x000fe20003f0e000 */
[----:B------:R-:W-:Y:S01]  /*0380*/  @P6 FMUL R6, R6, 0.25 ;  /* 0x3e80000006066820 */ /* 0x000fe20000400000 */
[----:B------:R-:W-:-:S02]  /*0390*/  FSETP.GEU.AND P2, PT, R21, 1.175494350822287508e-38, PT ;  /* 0x008000001500780b */ /* 0x000fc40003f4e000 */
[C---:B0-----:R-:W-:Y:S02]  /*03a0*/  FSETP.GT.AND P1, PT, R25.reuse, 8.50705917302346158658e+37, PT ;  /* 0x7e8000001900780b */ /* 0x041fe40003f24000 */
[----:B------:R-:W-:Y:S02]  /*03b0*/  FSEL R3, R2, 1, P6 ;  /* 0x3f80000002037808 */ /* 0x000fe40003000000 */
[----:B------:R-:W-:Y:S01]  /*03c0*/  FSETP.GEU.AND P6, PT, R25, 1.175494350822287508e-38, PT ;  /* 0x008000001900780b */ /* 0x000fe20003fce000 */
[----:B------:R-:W-:Y:S02]  /*03d0*/  @!P5 FMUL R6, R6, 16777216 ;  /* 0x4b8000000606d820 */ /* 0x000fe40000400000 */
[----:B------:R-:W-:Y:S01]  /*03e0*/  @P3 FMUL R26, R26, 0.25 ;  /* 0x3e8000001a1a3820 */ /* 0x000fe20000400000 */
[----:B------:R-:W-:Y:S01]  /*03f0*/  @P4 FMUL R21, R21, 0.25 ;  /* 0x3e80000015154820 */ /* 0x000fe20000400000 */
[----:B------:R-:W0:Y:S02]  /*0400*/  MUFU.RCP R20, R6 ;  /* 0x0000000600147308 */ /* 0x000e240000001000 */
[----:B------:R-:W-:Y:S01]  /*0410*/  @!P0 FMUL R26, R26, 16777216 ;  /* 0x4b8000001a1a8820 */ /* 0x000fe20000400000 */
[----:B------:R-:W-:Y:S01]  /*0420*/  @!P2 FMUL R21, R21, 16777216 ;  /* 0x4b8000001515a820 */ /* 0x000fe20000400000 */
[----:B------:R-:W-:-:S04]  /*0430*/  @P1 FMUL R25, R25, 0.25 ;  /* 0x3e80000019191820 */ /* 0x000fc80000400000 */
[----:B------:R-:W-:Y:S01]  /*0440*/  @!P6 FMUL R25, R25, 16777216 ;  /* 0x4b8000001919e820 */ /* 0x000fe20000400000 */
[----:B------:R-:W1:Y:S01]  /*0450*/  MUFU.RCP R7, R26 ;  /* 0x0000001a00077308 */ /* 0x000e620000001000 */
[----:B------:R-:W-:Y:S01]  /*0460*/  @!P5 FMUL R3, R3, 16777216 ;  /* 0x4b8000000303d820 */ /* 0x000fe20000400000 */
[----:B------:R-:W-:-:S06]  /*0470*/  FSEL R28, R2, 1, P3 ;  /* 0x3f800000021c7808 */ /* 0x000fcc0001800000 */
[----:B------:R-:W2:Y:S01]  /*0480*/  MUFU.RCP R21, R21 ;  /* 0x0000001500157308 */ /* 0x000ea20000001000 */
[----:B------:R-:W-:-:S07]  /*0490*/  FSEL R24, R2, 1, P4 ;  /* 0x3f80000002187808 */ /* 0x000fce0002000000 */
[----:B------:R-:W4:Y:S01]  /*04a0*/  MUFU.RCP R6, R25 ;  /* 0x0000001900067308 */ /* 0x000f220000001000 */
[----:B------:R-:W-:Y:S01]  /*04b0*/  FSEL R27, R2, 1, P1 ;  /* 0x3f800000021b7808 */ /* 0x000fe20000800000 */
[----:B0-----:R-:W-:Y:S01]  /*04c0*/  FMUL R20, R20, R3 ;  /* 0x0000000314147220 */ /* 0x001fe20000400000 */
[----:B------:R-:W-:Y:S01]  /*04d0*/  @!P0 FMUL R28, R28, 16777216 ;  /* 0x4b8000001c1c8820 */ /* 0x000fe20000400000 */
[----:B------:R-:W0:Y:S01]  /*04e0*/  LDC.64 R2, c[0x0][0x210] ;  /* 0x00008400ff027b82 */ /* 0x000e220000000a00 */
[----:B------:R-:W-:Y:S01]  /*04f0*/  @!P2 FMUL R24, R24, 16777216 ;  /* 0x4b8000001818a820 */ /* 0x000fe20000400000 */
[----:B------:R-:W-:Y:S01]  /*0500*/  @!P6 FMUL R27, R27, 16777216 ;  /* 0x4b8000001b1be820 */ /* 0x000fe20000400000 */
[----:B-1----:R-:W-:Y:S01]  /*0510*/  FMUL R7, R7, R28 ;  /* 0x0000001c07077220 */ /* 0x002fe20000400000 */
[----:B------:R-:W-:Y:S01]  /*0520*/  FADD R29, R12, -R16 ;  /* 0x800000100c1d7221 */ /* 0x000fe20000000000 */
[----:B-----5:R-:W-:Y:S01]  /*0530*/  FADD R14, R14, -R18 ;  /* 0x800000120e0e7221 */ /* 0x020fe20000000000 */
[----:B--2---:R-:W-:Y:S01]  /*0540*/  FMUL R21, R21, R24 ;  /* 0x0000001815157220 */ /* 0x004fe20000400000 */
[----:B------:R-:W-:Y:S01]  /*0550*/  FADD R12, R13, -R17 ;  /* 0x800000110d0c7221 */ /* 0x000fe20000000000 */
[----:B------:R-:W-:Y:S01]  /*0560*/  FADD R15, R15, -R19 ;  /* 0x800000130f0f7221 */ /* 0x000fe20000000000 */
[----:B------:R-:W-:Y:S01]  /*0570*/  FMUL R29, R20, R29 ;  /* 0x0000001d141d7220 */ /* 0x000fe20000400000 */
[----:B------:R-:W-:Y:S01]  /*0580*/  FMUL R7, R7, R14 ;  /* 0x0000000e07077220 */ /* 0x000fe20000400000 */
[----:B----4-:R-:W-:Y:S01]  /*0590*/  FMUL R6, R6, R27 ;  /* 0x0000001b06067220 */ /* 0x010fe20000400000 */
[----:B------:R-:W-:Y:S01]  /*05a0*/  FMUL R12, R21, R12 ;  /* 0x0000000c150c7220 */ /* 0x000fe20000400000 */
[----:B---3--:R-:W-:Y:S01]  /*05b0*/  FFMA R4, R22, R29, R4 ;  /* 0x0000001d16047223 */ /* 0x008fe20000000004 */
[----:B------:R-:W-:Y:S01]  /*05c0*/  FFMA R7, R10, R7, R8 ;  /* 0x000000070a077223 */ /* 0x000fe20000000008 */
[----:B------:R-:W-:Y:S01]  /*05d0*/  FMUL R6, R6, R15 ;  /* 0x0000000f06067220 */ /* 0x000fe20000400000 */
[----:B------:R-:W-:-:S03]  /*05e0*/  FFMA R5, R23, R12, R5 ;  /* 0x0000000c17057223 */ /* 0x000fc60000000005 */
[----:B------:R-:W-:Y:S01]  /*05f0*/  FFMA R6, R11, R6, R9 ;  /* 0x000000060b067223 */ /* 0x000fe20000000009 */
[C---:B------:R-:W-:Y:S01]  /*0600*/  FSETP.GEU.AND P0, PT, R4.reuse, -R7, PT ;  /* 0x800000070400720b */ /* 0x040fe20003f0e000 */
[----:B------:R-:W-:Y:S02]  /*0610*/  FADD R4, R4, R7 ;  /* 0x0000000704047221 */ /* 0x000fe40000000000 */
[C---:B------:R-:W-:Y:S01]  /*0620*/  FADD R7, R5.reuse, R6 ;  /* 0x0000000605077221 */ /* 0x040fe20000000000 */
[----:B------:R-:W-:Y:S01]  /*0630*/  FSETP.GEU.AND P1, PT, R5, -R6, PT ;  /* 0x800000060500720b */ /* 0x000fe20003f2e000 */
[----:B0-----:R-:W-:Y:S01]  /*0640*/  IMAD.WIDE R2, R0, 0x4, R2 ;  /* 0x0000000400027825 */ /* 0x001fe200078e0202 */
[----:B------:R-:W-:Y:S02]  /*0650*/  FSEL R4, R4, RZ, P0 ;  /* 0x000000ff04047208 */ /* 0x000fe40000000000 */
[----:B------:R-:W-:-:S05]  /*0660*/  FSEL R5, R7, RZ, P1 ;  /* 0x000000ff07057208 */ /* 0x000fca0000800000 */
[----:B------:R-:W-:Y:S01]  /*0670*/  STG.E.64 desc[UR4][R2.64], R4 ;  /* 0x0000000402007986 */ /* 0x000fe2000c101b04 */
[----:B------:R-:W-:Y:S05]  /*0680*/  EXIT ;  /* 0x000000000000794d */ /* 0x000fea0003800000 */
.L_x_0:
[----:B------:R-:W-:-:S00]  /*0690*/  BRA `(.L_x_0) ;  /* 0xfffffffc00fc7947 */ /* 0x000fc0000383ffff */
[----:B------:R-:W-:-:S00]  /*06a0*/  NOP ;  /* 0x0000000000007918 */ /* 0x000fc00000000000 */
        /* <DEDUP_REMOVED lines=13> */
.L_x_1:


//--------------------- .nv.global.init           --------------------------
	.section	.nv.global.init,"aw",@progbits
.nv.global.init:
	.type		_$_str,@object
	.size		_$_str,(_$_str_$_2 - _$_str)
_$_str:
        /*0000*/ 	.byte	0x5f, 0x5f, 0x43, 0x55, 0x44, 0x41, 0x5f, 0x46, 0x54, 0x5a, 0x00
	.type		_$_str_$_2,@object
	.size		_$_str_$_2,(.L_1 - _$_str_$_2)
_$_str_$_2:
        /*000b*/ 	.byte	0x5f, 0x5f, 0x43, 0x55, 0x44, 0x41, 0x5f, 0x50, 0x52, 0x45, 0x43, 0x5f, 0x53, 0x51, 0x52, 0x54
        /*001b*/ 	.byte	0x00
.L_1:


//--------------------- .nv.constant0.triton_poi_fused__native_batch_norm_legit_no_training_add_relu_15 --------------------------
	.section	.nv.constant0.triton_poi_fused__native_batch_norm_legit_no_training_add_relu_15,"a",@progbits
	.sectionflags	@""
	.align	4
.nv.constant0.triton_poi_fused__native_batch_norm_legit_no_training_add_relu_15:
	.zero		620
